	.headerflags	@"EF_CUDA_TEXMODE_UNIFIED EF_CUDA_64BIT_ADDRESS EF_CUDA_ACCELERATORS EF_CUDA_SM90 EF_CUDA_VIRTUAL_SM(EF_CUDA_SM90)"
	.elftype	@"ET_EXEC"


//--------------------- .nv.info                  --------------------------
	.section	.nv.info,"",@"SHT_CUDA_INFO"
	.align	4


	//----- nvinfo : EIATTR_REGCOUNT
	.align		4
        /*0000*/ 	.byte	0x04, 0x2f
        /*0002*/ 	.short	(.L_1 - .L_0)
	.align		4
.L_0:
        /*0004*/ 	.word	index@(triton_poi_fused_max_pool2d_with_indices_42)
        /*0008*/ 	.word	0x00000057


	//----- nvinfo : EIATTR_MIN_STACK_SIZE
	.align		4
.L_1:
        /*000c*/ 	.byte	0x04, 0x12
        /*000e*/ 	.short	(.L_3 - .L_2)
	.align		4
.L_2:
        /*0010*/ 	.word	index@(triton_poi_fused_max_pool2d_with_indices_42)
        /*0014*/ 	.word	0x00000000


	//----- nvinfo : EIATTR_FRAME_SIZE
	.align		4
.L_3:
        /*0018*/ 	.byte	0x04, 0x11
        /*001a*/ 	.short	(.L_5 - .L_4)
	.align		4
.L_4:
        /*001c*/ 	.word	index@(triton_poi_fused_max_pool2d_with_indices_42)
        /*0020*/ 	.word	0x00000000


	//----- nvinfo : EIATTR_MIN_STACK_SIZE
	.align		4
.L_5:
        /*0024*/ 	.byte	0x04, 0x12
        /*0026*/ 	.short	(.L_7 - .L_6)
	.align		4
.L_6:
        /*0028*/ 	.word	index@(triton_poi_fused_max_pool2d_with_indices_42)
        /*002c*/ 	.word	0x00000000
.L_7:


//--------------------- .nv.info.triton_poi_fused_max_pool2d_with_indices_42 --------------------------
	.section	.nv.info.triton_poi_fused_max_pool2d_with_indices_42,"",@"SHT_CUDA_INFO"
	.sectionflags	@""
	.align	4


	//----- nvinfo : EIATTR_CUDA_API_VERSION
	.align		4
        /*0000*/ 	.byte	0x04, 0x37
        /*0002*/ 	.short	(.L_9 - .L_8)
.L_8:
        /*0004*/ 	.word	0x0000007c


	//----- nvinfo : EIATTR_KPARAM_INFO
	.align		4
.L_9:
        /*0008*/ 	.byte	0x04, 0x17
        /*000a*/ 	.short	(.L_11 - .L_10)
.L_10:
        /*000c*/ 	.word	0x00000000
        /*0010*/ 	.short	0x0004
        /*0012*/ 	.short	0x001c
        /*0014*/ 	.byte	0x00, 0xf0, 0x11, 0x00


	//----- nvinfo : EIATTR_KPARAM_INFO
	.align		4
.L_11:
        /*0018*/ 	.byte	0x04, 0x17
        /*001a*/ 	.short	(.L_13 - .L_12)
.L_12:
        /*001c*/ 	.word	0x00000000
        /*0020*/ 	.short	0x0003
        /*0022*/ 	.short	0x0018
        /*0024*/ 	.byte	0x00, 0xf0, 0x11, 0x00


	//----- nvinfo : EIATTR_KPARAM_INFO
	.align		4
.L_13:
        /*0028*/ 	.byte	0x04, 0x17
        /*002a*/ 	.short	(.L_15 - .L_14)
.L_14:
        /*002c*/ 	.word	0x00000000
        /*0030*/ 	.short	0x0002
        /*0032*/ 	.short	0x0010
        /*0034*/ 	.byte	0x00, 0xf4, 0x21, 0x00


	//----- nvinfo : EIATTR_KPARAM_INFO
	.align		4
.L_15:
        /*0038*/ 	.byte	0x04, 0x17
        /*003a*/ 	.short	(.L_17 - .L_16)
.L_16:
        /*003c*/ 	.word	0x00000000
        /*0040*/ 	.short	0x0001
        /*0042*/ 	.short	0x0008
        /*0044*/ 	.byte	0x00, 0xf4, 0x21, 0x00


	//----- nvinfo : EIATTR_KPARAM_INFO
	.align		4
.L_17:
        /*0048*/ 	.byte	0x04, 0x17
        /*004a*/ 	.short	(.L_19 - .L_18)
.L_18:
        /*004c*/ 	.word	0x00000000
        /*0050*/ 	.short	0x0000
        /*0052*/ 	.short	0x0000
        /*0054*/ 	.byte	0x00, 0xf4, 0x21, 0x00


	//----- nvinfo : EIATTR_SPARSE_MMA_MASK
	.align		4
.L_19:
        /*0058*/ 	.byte	0x03, 0x50
        /*005a*/ 	.short	0x0000


	//----- nvinfo : EIATTR_MAXREG_COUNT
	.align		4
        /*005c*/ 	.byte	0x03, 0x1b
        /*005e*/ 	.short	0x00ff


	//----- nvinfo : EIATTR_EXIT_INSTR_OFFSETS
	.align		4
        /*0060*/ 	.byte	0x04, 0x1c
        /*0062*/ 	.short	(.L_21 - .L_20)


	//   ....[0]....
.L_20:
        /*0064*/ 	.word	0x00002b80


	//   ....[1]....
        /*0068*/ 	.word	0x00002ba0


	//----- nvinfo : EIATTR_REQNTID
	.align		4
.L_21:
        /*006c*/ 	.byte	0x04, 0x10
        /*006e*/ 	.short	(.L_23 - .L_22)
.L_22:
        /*0070*/ 	.word	0x00000080
        /*0074*/ 	.word	0x00000001
        /*0078*/ 	.word	0x00000001


	//----- nvinfo : EIATTR_CBANK_PARAM_SIZE
	.align		4
.L_23:
        /*007c*/ 	.byte	0x03, 0x19
        /*007e*/ 	.short	0x0020


	//----- nvinfo : EIATTR_PARAM_CBANK
	.align		4
        /*0080*/ 	.byte	0x04, 0x0a
        /*0082*/ 	.short	(.L_25 - .L_24)
	.align		4
.L_24:
        /*0084*/ 	.word	index@(.nv.constant0.triton_poi_fused_max_pool2d_with_indices_42)
        /*0088*/ 	.short	0x0210
        /*008a*/ 	.short	0x0020


	//----- nvinfo : EIATTR_SW_WAR
	.align		4
.L_25:
        /*008c*/ 	.byte	0x04, 0x36
        /*008e*/ 	.short	(.L_27 - .L_26)
.L_26:
        /*0090*/ 	.word	0x00000008
.L_27:


//--------------------- .nv.callgraph             --------------------------
	.section	.nv.callgraph,"",@"SHT_CUDA_CALLGRAPH"
	.align	4
	.sectionentsize	8
	.align		4
        /*0000*/ 	.word	0x00000000
	.align		4
        /*0004*/ 	.word	0xffffffff
	.align		4
        /*0008*/ 	.word	0x00000000
	.align		4
        /*000c*/ 	.word	0xfffffffe
	.align		4
        /*0010*/ 	.word	0x00000000
	.align		4
        /*0014*/ 	.word	0xfffffffd
	.align		4
        /*0018*/ 	.word	0x00000000
	.align		4
        /*001c*/ 	.word	0xfffffffc


//--------------------- .text.triton_poi_fused_max_pool2d_with_indices_42 --------------------------
	.section	.text.triton_poi_fused_max_pool2d_with_indices_42,"ax",@progbits
	.sectionflags	@"SHF_BARRIERS=1"
	.align	128
        .global         triton_poi_fused_max_pool2d_with_indices_42
        .type           triton_poi_fused_max_pool2d_with_indices_42,@function
        .size           triton_poi_fused_max_pool2d_with_indices_42,(.L_x_1 - triton_poi_fused_max_pool2d_with_indices_42)
        .other          triton_poi_fused_max_pool2d_with_indices_42,@"STO_CUDA_ENTRY STV_DEFAULT"
triton_poi_fused_max_pool2d_with_indices_42:
.text.triton_poi_fused_max_pool2d_with_indices_42:
[----:B------:R-:W0:Y:S02]  /*0000*/  LDC R1, c[0x0][0x28] ;  /* 0x00000a00ff017b82 */ /* 0x000e240000000800 */
[----:B------:R-:W1:Y:S01]  /*0010*/  S2R R0, SR_TID.X ;  /* 0x0000000000007919 */ /* 0x000e620000002100 */
[----:B------:R-:W2:Y:S01]  /*0020*/  LDC.64 R32, c[0x0][0x210] ;  /* 0x00008400ff207b82 */ /* 0x000ea20000000a00 */
[----:B------:R-:W-:Y:S02]  /*0030*/  CS2R R12, SRZ ;  /* 0x00000000000c7805 */ /* 0x000fe4000001ff00 */
[----:B------:R-:W-:Y:S01]  /*0040*/  CS2R R14, SRZ ;  /* 0x00000000000e7805 */ /* 0x000fe2000001ff00 */
[----:B------:R-:W3:Y:S01]  /*0050*/  S2R R2, SR_CTAID.Y ;  /* 0x0000000000027919 */ /* 0x000ee20000002600 */
[----:B------:R-:W-:Y:S02]  /*0060*/  CS2R R20, SRZ ;  /* 0x0000000000147805 */ /* 0x000fe4000001ff00 */
[----:B------:R-:W-:Y:S01]  /*0070*/  CS2R R22, SRZ ;  /* 0x0000000000167805 */ /* 0x000fe2000001ff00 */
[----:B------:R-:W-:Y:S01]  /*0080*/  ULDC.64 UR6, c[0x0][0x208] ;  /* 0x0000820000067ab9 */ /* 0x000fe20000000a00 */
[----:B------:R-:W4:Y:S01]  /*0090*/  S2R R7, SR_CTAID.X ;  /* 0x0000000000077919 */ /* 0x000f220000002500 */
[----:B-1----:R-:W-:-:S04]  /*00a0*/  LOP3.LUT R3, R0, 0x7f, RZ, 0xc0, !PT ;  /* 0x0000007f00037812 */ /* 0x002fc800078ec0ff */
[--C-:B---3--:R-:W-:Y:S02]  /*00b0*/  PRMT R3, R3, 0x6540, R2.reuse ;  /* 0x0000654003037816 */ /* 0x108fe40000000002 */
[----:B------:R-:W-:Y:S02]  /*00c0*/  SHF.R.S32.HI R30, RZ, 0x17, R2 ;  /* 0x00000017ff1e7819 */ /* 0x000fe40000011402 */
[----:B------:R-:W-:Y:S02]  /*00d0*/  SHF.R.S32.HI R4, RZ, 0x1f, R3 ;  /* 0x0000001fff047819 */ /* 0x000fe40000011403 */
[----:B------:R-:W-:Y:S02]  /*00e0*/  SGXT R30, R30, 0x1 ;  /* 0x000000011e1e781a */ /* 0x000fe40000000200 */
[-C--:B------:R-:W-:Y:S02]  /*00f0*/  LEA.HI R4, R4, R3.reuse, RZ, 0x3 ;  /* 0x0000000304047211 */ /* 0x080fe400078f18ff */
[----:B------:R-:W-:-:S02]  /*0100*/  LEA.HI R5, R30, R3, RZ, 0x6 ;  /* 0x000000031e057211 */ /* 0x000fc400078f30ff */
[----:B------:R-:W-:Y:S02]  /*0110*/  SHF.R.S32.HI R36, RZ, 0x3, R4 ;  /* 0x00000003ff247819 */ /* 0x000fe40000011404 */
[----:B------:R-:W-:Y:S02]  /*0120*/  LOP3.LUT R6, R4, 0x7ffff8, RZ, 0xc0, !PT ;  /* 0x007ffff804067812 */ /* 0x000fe400078ec0ff */
[----:B------:R-:W-:Y:S02]  /*0130*/  LEA.HI R4, R36, R36, RZ, 0x3 ;  /* 0x0000002424047211 */ /* 0x000fe400078f18ff */
[----:B------:R-:W-:Y:S01]  /*0140*/  SHF.R.S32.HI R37, RZ, 0x6, R5 ;  /* 0x00000006ff257819 */ /* 0x000fe20000011405 */
[----:B------:R-:W-:Y:S01]  /*0150*/  IMAD.IADD R6, R3, 0x1, -R6 ;  /* 0x0000000103067824 */ /* 0x000fe200078e0a06 */
[----:B------:R-:W-:Y:S01]  /*0160*/  LOP3.LUT R5, R4, 0x7ffff8, RZ, 0xc0, !PT ;  /* 0x007ffff804057812 */ /* 0x000fe200078ec0ff */
[----:B----4-:R-:W-:Y:S02]  /*0170*/  IMAD.SHL.U32 R4, R7, 0x4, RZ ;  /* 0x0000000407047824 */ /* 0x010fe400078e00ff */
[----:B------:R-:W-:-:S02]  /*0180*/  IMAD R6, R6, 0x600, RZ ;  /* 0x0000060006067824 */ /* 0x000fc400078e02ff */
[C---:B------:R-:W-:Y:S01]  /*0190*/  VIADD R28, R4.reuse, 0x300 ;  /* 0x00000300041c7836 */ /* 0x040fe20000000000 */
[----:B------:R-:W-:Y:S01]  /*01a0*/  ISETP.GE.AND P0, PT, R4, 0x300, PT ;  /* 0x000003000400780c */ /* 0x000fe20003f06270 */
[----:B------:R-:W-:Y:S02]  /*01b0*/  IMAD R37, R37, 0x36300, R6 ;  /* 0x0003630025257824 */ /* 0x000fe400078e0206 */
[----:B------:R-:W-:Y:S01]  /*01c0*/  IMAD.IADD R36, R36, 0x1, -R5 ;  /* 0x0000000124247824 */ /* 0x000fe200078e0a05 */
[----:B------:R-:W-:Y:S01]  /*01d0*/  ISETP.LT.AND P1, PT, R3, 0x100, !P0 ;  /* 0x000001000300780c */ /* 0x000fe20004721270 */
[----:B------:R-:W-:Y:S02]  /*01e0*/  IMAD.IADD R5, R4, 0x1, R37 ;  /* 0x0000000104057824 */ /* 0x000fe400078e0225 */
[----:B------:R-:W-:Y:S02]  /*01f0*/  IMAD.IADD R7, R37, 0x1, R28 ;  /* 0x0000000125077824 */ /* 0x000fe400078e021c */
[----:B------:R-:W-:-:S02]  /*0200*/  IMAD R5, R36, 0x6600, R5 ;  /* 0x0000660024057824 */ /* 0x000fc400078e0205 */
[----:B------:R-:W-:Y:S02]  /*0210*/  IMAD R9, R36, 0x6600, R7 ;  /* 0x0000660024097824 */ /* 0x000fe400078e0207 */
[----:B--2---:R-:W-:-:S04]  /*0220*/  IMAD.WIDE R6, R5, 0x4, R32 ;  /* 0x0000000405067825 */ /* 0x004fc800078e0220 */
[----:B------:R-:W-:Y:S01]  /*0230*/  IMAD.WIDE R8, R9, 0x4, R32 ;  /* 0x0000000409087825 */ /* 0x000fe200078e0220 */
[----:B------:R1:W2:Y:S04]  /*0240*/  @P1 LDG.E.EL.128 R12, desc[UR6][R6.64] ;  /* 0x00000006060c1981 */ /* 0x0002a8000c2e1d00 */
[----:B------:R-:W2:Y:S01]  /*0250*/  @P1 LDG.E.EL.128 R20, desc[UR6][R8.64] ;  /* 0x0000000608141981 */ /* 0x000ea2000c2e1d00 */
[----:B------:R-:W-:Y:S01]  /*0260*/  VIADD R58, R4, 0x600 ;  /* 0x00000600043a7836 */ /* 0x000fe20000000000 */
[----:B------:R-:W-:Y:S02]  /*0270*/  CS2R R24, SRZ ;  /* 0x0000000000187805 */ /* 0x000fe4000001ff00 */
[----:B------:R-:W-:Y:S01]  /*0280*/  CS2R R26, SRZ ;  /* 0x00000000001a7805 */ /* 0x000fe2000001ff00 */
[----:B------:R-:W-:-:S04]  /*0290*/  IMAD.IADD R5, R37, 0x1, R58 ;  /* 0x0000000125057824 */ /* 0x000fc800078e023a */
[----:B------:R-:W-:-:S04]  /*02a0*/  IMAD R5, R36, 0x6600, R5 ;  /* 0x0000660024057824 */ /* 0x000fc800078e0205 */
[----:B------:R-:W-:-:S05]  /*02b0*/  IMAD.WIDE R10, R5, 0x4, R32 ;  /* 0x00000004050a7825 */ /* 0x000fca00078e0220 */
[----:B------:R3:W4:Y:S01]  /*02c0*/  @P1 LDG.E.EL.128 R24, desc[UR6][R10.64] ;  /* 0x000000060a181981 */ /* 0x000722000c2e1d00 */
[----:B------:R-:W-:-:S04]  /*02d0*/  VIADD R62, R4, 0x3300 ;  /* 0x00003300043e7836 */ /* 0x000fc80000000000 */
[----:B------:R-:W-:-:S04]  /*02e0*/  IMAD.IADD R5, R37, 0x1, R62 ;  /* 0x0000000125057824 */ /* 0x000fc800078e023e */
[----:B------:R-:W-:-:S04]  /*02f0*/  IMAD R5, R36, 0x6600, R5 ;  /* 0x0000660024057824 */ /* 0x000fc800078e0205 */
[----:B-1----:R-:W-:Y:S01]  /*0300*/  IMAD.WIDE R6, R5, 0x4, R32 ;  /* 0x0000000405067825 */ /* 0x002fe200078e0220 */
[C---:B--2---:R-:W-:Y:S02]  /*0310*/  FSETP.GT.AND P3, PT, R20.reuse, R12, PT ;  /* 0x0000000c1400720b */ /* 0x044fe40003f64000 */
[----:B------:R-:W-:Y:S02]  /*0320*/  FSETP.GT.AND P5, PT, R21, R13, PT ;  /* 0x0000000d1500720b */ /* 0x000fe40003fa4000 */
[----:B------:R-:W-:Y:S02]  /*0330*/  FSETP.NAN.AND P2, PT, R20, R20, PT ;  /* 0x000000141400720b */ /* 0x000fe40003f48000 */
[----:B------:R-:W-:Y:S02]  /*0340*/  FSETP.GT.AND P4, PT, R22, R14, PT ;  /* 0x0000000e1600720b */ /* 0x000fe40003f84000 */
[----:B---3--:R-:W-:Y:S01]  /*0350*/  P2R R11, PR, RZ, 0x8 ;  /* 0x00000008ff0b7803 */ /* 0x008fe20000000000 */
[C---:B------:R-:W-:Y:S01]  /*0360*/  VIADD R72, R4.reuse, 0x3600 ;  /* 0x0000360004487836 */ /* 0x040fe20000000000 */
[----:B------:R-:W-:Y:S01]  /*0370*/  LOP3.LUT R49, R3, 0x80, RZ, 0xfc, !PT ;  /* 0x0000008003317812 */ /* 0x000fe200078efcff */
[----:B------:R-:W-:Y:S01]  /*0380*/  VIADD R70, R4, 0x3900 ;  /* 0x0000390004467836 */ /* 0x000fe20000000000 */
[----:B------:R-:W-:-:S02]  /*0390*/  P2R R10, PR, RZ, 0x10 ;  /* 0x00000010ff0a7803 */ /* 0x000fc40000000000 */
[----:B------:R-:W-:Y:S02]  /*03a0*/  @!P3 SEL R20, R20, R12, P2 ;  /* 0x0000000c1414b207 */ /* 0x000fe40001000000 */
[----:B------:R-:W-:Y:S02]  /*03b0*/  FSETP.NAN.AND P2, PT, R21, R21, PT ;  /* 0x000000151500720b */ /* 0x000fe40003f48000 */
[----:B------:R-:W-:Y:S02]  /*03c0*/  FSETP.GT.AND P3, PT, R23, R15, PT ;  /* 0x0000000f1700720b */ /* 0x000fe40003f64000 */
[----:B------:R-:W-:Y:S02]  /*03d0*/  @!P5 SEL R21, R21, R13, P2 ;  /* 0x0000000d1515d207 */ /* 0x000fe40001000000 */
[----:B------:R-:W-:Y:S02]  /*03e0*/  FSETP.NAN.AND P2, PT, R22, R22, PT ;  /* 0x000000161600720b */ /* 0x000fe40003f48000 */
[----:B------:R-:W-:-:S02]  /*03f0*/  P2R R9, PR, RZ, 0x8 ;  /* 0x00000008ff097803 */ /* 0x000fc40000000000 */
[----:B------:R-:W-:Y:S02]  /*0400*/  @!P4 SEL R22, R22, R14, P2 ;  /* 0x0000000e1616c207 */ /* 0x000fe40001000000 */
[C---:B------:R-:W-:Y:S01]  /*0410*/  FSETP.NAN.AND P2, PT, R23.reuse, R23, PT ;  /* 0x000000171700720b */ /* 0x040fe20003f48000 */
[----:B------:R-:W-:Y:S01]  /*0420*/  VIADD R68, R4, 0x6600 ;  /* 0x0000660004447836 */ /* 0x000fe20000000000 */
[----:B------:R-:W-:Y:S02]  /*0430*/  P2R R18, PR, RZ, 0x20 ;  /* 0x00000020ff127803 */ /* 0x000fe40000000000 */
[----:B------:R-:W-:Y:S02]  /*0440*/  @!P3 SEL R23, R23, R15, P2 ;  /* 0x0000000f1717b207 */ /* 0x000fe40001000000 */
[-C--:B----4-:R-:W-:Y:S02]  /*0450*/  FSETP.NAN.AND P2, PT, R27, R27.reuse, PT ;  /* 0x0000001b1b00720b */ /* 0x090fe40003f48000 */
[----:B------:R-:W-:-:S04]  /*0460*/  FSETP.GEU.AND P3, PT, R23, R27, PT ;  /* 0x0000001b1700720b */ /* 0x000fc80003f6e000 */
[----:B------:R-:W-:-:S07]  /*0470*/  P2R R15, PR, RZ, 0x8 ;  /* 0x00000008ff0f7803 */ /* 0x000fce0000000000 */
[----:B------:R-:W-:Y:S02]  /*0480*/  @!P2 SEL R27, R27, R23, !P3 ;  /* 0x000000171b1ba207 */ /* 0x000fe40005800000 */
[-C--:B------:R-:W-:Y:S02]  /*0490*/  FSETP.NAN.AND P2, PT, R26, R26.reuse, PT ;  /* 0x0000001a1a00720b */ /* 0x080fe40003f48000 */
[----:B------:R-:W-:-:S04]  /*04a0*/  FSETP.GEU.AND P3, PT, R22, R26, PT ;  /* 0x0000001a1600720b */ /* 0x000fc80003f6e000 */
[----:B------:R-:W-:-:S07]  /*04b0*/  P2R R12, PR, RZ, 0x8 ;  /* 0x00000008ff0c7803 */ /* 0x000fce0000000000 */
[----:B------:R-:W-:Y:S02]  /*04c0*/  @!P2 SEL R26, R26, R22, !P3 ;  /* 0x000000161a1aa207 */ /* 0x000fe40005800000 */
[----:B------:R-:W-:Y:S02]  /*04d0*/  CS2R R22, SRZ ;  /* 0x0000000000167805 */ /* 0x000fe4000001ff00 */
[-C--:B------:R-:W-:Y:S02]  /*04e0*/  FSETP.NAN.AND P2, PT, R25, R25.reuse, PT ;  /* 0x000000191900720b */ /* 0x080fe40003f48000 */
[----:B------:R-:W-:-:S04]  /*04f0*/  FSETP.GEU.AND P3, PT, R21, R25, PT ;  /* 0x000000191500720b */ /* 0x000fc80003f6e000 */
[----:B------:R-:W-:-:S07]  /*0500*/  P2R R14, PR, RZ, 0x8 ;  /* 0x00000008ff0e7803 */ /* 0x000fce0000000000 */
[----:B------:R-:W-:Y:S02]  /*0510*/  @!P2 SEL R25, R25, R21, !P3 ;  /* 0x000000151919a207 */ /* 0x000fe40005800000 */
[-C--:B------:R-:W-:Y:S02]  /*0520*/  FSETP.NAN.AND P2, PT, R24, R24.reuse, PT ;  /* 0x000000181800720b */ /* 0x080fe40003f48000 */
[----:B------:R-:W-:-:S04]  /*0530*/  FSETP.GEU.AND P3, PT, R20, R24, PT ;  /* 0x000000181400720b */ /* 0x000fc80003f6e000 */
[----:B------:R-:W-:-:S07]  /*0540*/  P2R R13, PR, RZ, 0x8 ;  /* 0x00000008ff0d7803 */ /* 0x000fce0000000000 */
[----:B------:R-:W-:Y:S02]  /*0550*/  @!P2 SEL R24, R24, R20, !P3 ;  /* 0x000000141818a207 */ /* 0x000fe40005800000 */
[----:B------:R-:W-:-:S06]  /*0560*/  CS2R R20, SRZ ;  /* 0x0000000000147805 */ /* 0x000fcc000001ff00 */
[----:B------:R-:W2:Y:S01]  /*0570*/  @P1 LDG.E.EL.128 R20, desc[UR6][R6.64] ;  /* 0x0000000606141981 */ /* 0x000ea2000c2e1d00 */
[----:B------:R-:W-:-:S04]  /*0580*/  IMAD.IADD R19, R37, 0x1, R72 ;  /* 0x0000000125137824 */ /* 0x000fc800078e0248 */
[----:B------:R-:W-:-:S04]  /*0590*/  IMAD R19, R36, 0x6600, R19 ;  /* 0x0000660024137824 */ /* 0x000fc800078e0213 */
[----:B------:R-:W-:Y:S01]  /*05a0*/  IMAD.WIDE R34, R19, 0x4, R32 ;  /* 0x0000000413227825 */ /* 0x000fe200078e0220 */
[-C--:B--2---:R-:W-:Y:S02]  /*05b0*/  FSETP.NAN.AND P2, PT, R20, R20.reuse, PT ;  /* 0x000000141400720b */ /* 0x084fe40003f48000 */
        /* <DEDUP_REMOVED lines=17> */
[----:B------:R-:W2:Y:S02]  /*06d0*/  @P1 LDG.E.EL.128 R24, desc[UR6][R34.64] ;  /* 0x0000000622181981 */ /* 0x000ea4000c2e1d00 */
        /* <DEDUP_REMOVED lines=12> */
[----:B------:R-:W-:Y:S01]  /*07a0*/  @!P2 SEL R25, R25, R21, !P3 ;  /* 0x000000151919a207 */ /* 0x000fe20005800000 */
[----:B------:R-:W-:Y:S01]  /*07b0*/  IMAD.IADD R21, R37, 0x1, R70 ;  /* 0x0000000125157824 */ /* 0x000fe200078e0246 */
[-C--:B------:R-:W-:Y:S02]  /*07c0*/  FSETP.NAN.AND P2, PT, R24, R24.reuse, PT ;  /* 0x000000181800720b */ /* 0x080fe40003f48000 */
[----:B------:R-:W-:Y:S01]  /*07d0*/  FSETP.GEU.AND P3, PT, R20, R24, PT ;  /* 0x000000181400720b */ /* 0x000fe20003f6e000 */
[----:B------:R-:W-:-:S03]  /*07e0*/  IMAD R39, R36, 0x6600, R21 ;  /* 0x0000660024277824 */ /* 0x000fc600078e0215 */
[----:B------:R-:W-:Y:S01]  /*07f0*/  P2R R34, PR, RZ, 0x8 ;  /* 0x00000008ff227803 */ /* 0x000fe20000000000 */
[----:B------:R-:W-:-:S06]  /*0800*/  IMAD.WIDE R38, R39, 0x4, R32 ;  /* 0x0000000427267825 */ /* 0x000fcc00078e0220 */
        /* <DEDUP_REMOVED lines=10> */
[----:B------:R-:W-:Y:S01]  /*08b0*/  @!P2 SEL R21, R21, R25, !P3 ;  /* 0x000000191515a207 */ /* 0x000fe20005800000 */
[----:B------:R-:W-:Y:S01]  /*08c0*/  IMAD.IADD R25, R37, 0x1, R68 ;  /* 0x0000000125197824 */ /* 0x000fe200078e0244 */
[-C--:B------:R-:W-:Y:S02]  /*08d0*/  FSETP.NAN.AND P2, PT, R22, R22.reuse, PT ;  /* 0x000000161600720b */ /* 0x080fe40003f48000 */
[----:B------:R-:W-:Y:S01]  /*08e0*/  FSETP.GEU.AND P3, PT, R26, R22, PT ;  /* 0x000000161a00720b */ /* 0x000fe20003f6e000 */
[----:B------:R-:W-:Y:S01]  /*08f0*/  IMAD R43, R36, 0x6600, R25 ;  /* 0x00006600242b7824 */ /* 0x000fe200078e0219 */
[----:B------:R-:W-:Y:S02]  /*0900*/  CS2R R24, SRZ ;  /* 0x0000000000187805 */ /* 0x000fe4000001ff00 */
[----:B------:R-:W-:Y:S01]  /*0910*/  P2R R39, PR, RZ, 0x8 ;  /* 0x00000008ff277803 */ /* 0x000fe20000000000 */
[----:B------:R-:W-:-:S06]  /*0920*/  IMAD.WIDE R42, R43, 0x4, R32 ;  /* 0x000000042b2a7825 */ /* 0x000fcc00078e0220 */
[----:B------:R-:W-:Y:S02]  /*0930*/  @!P2 SEL R22, R22, R26, !P3 ;  /* 0x0000001a1616a207 */ /* 0x000fe40005800000 */
[-C--:B------:R-:W-:Y:S02]  /*0940*/  FSETP.NAN.AND P2, PT, R23, R23.reuse, PT ;  /* 0x000000171700720b */ /* 0x080fe40003f48000 */
[----:B------:R-:W-:-:S04]  /*0950*/  FSETP.GEU.AND P3, PT, R27, R23, PT ;  /* 0x000000171b00720b */ /* 0x000fc80003f6e000 */
[----:B------:R-:W-:-:S07]  /*0960*/  P2R R40, PR, RZ, 0x8 ;  /* 0x00000008ff287803 */ /* 0x000fce0000000000 */
[----:B------:R-:W-:Y:S02]  /*0970*/  @!P2 SEL R23, R23, R27, !P3 ;  /* 0x0000001b1717a207 */ /* 0x000fe40005800000 */
[----:B------:R-:W-:-:S06]  /*0980*/  CS2R R26, SRZ ;  /* 0x00000000001a7805 */ /* 0x000fcc000001ff00 */
[----:B------:R-:W2:Y:S01]  /*0990*/  @P1 LDG.E.EL.128 R24, desc[UR6][R42.64] ;  /* 0x000000062a181981 */ /* 0x000ea2000c2e1d00 */
[----:B------:R-:W-:Y:S01]  /*09a0*/  VIADD R64, R4, 0x6900 ;  /* 0x0000690004407836 */ /* 0x000fe20000000000 */
        /* <DEDUP_REMOVED lines=21> */
[----:B------:R-:W2:Y:S01]  /*0b00*/  @P1 LDG.E.EL.128 R20, desc[UR6][R46.64] ;  /* 0x000000062e141981 */ /* 0x000ea2000c2e1d00 */
[----:B------:R-:W-:Y:S02]  /*0b10*/  LEA.HI R30, R30, R49, RZ, 0x6 ;  /* 0x000000311e1e7211 */ /* 0x000fe400078f30ff */
[----:B------:R-:W-:Y:S02]  /*0b20*/  ISETP.LT.AND P0, PT, R49, 0x100, !P0 ;  /* 0x000001003100780c */ /* 0x000fe40004701270 */
[----:B------:R-:W-:Y:S02]  /*0b30*/  SHF.R.S32.HI R30, RZ, 0x6, R30 ;  /* 0x00000006ff1e7819 */ /* 0x000fe4000001141e */
[-C--:B--2---:R-:W-:Y:S02]  /*0b40*/  FSETP.NAN.AND P2, PT, R20, R20.reuse, PT ;  /* 0x000000141400720b */ /* 0x084fe40003f48000 */
[----:B------:R-:W-:-:S04]  /*0b50*/  FSETP.GEU.AND P3, PT, R24, R20, PT ;  /* 0x000000141800720b */ /* 0x000fc80003f6e000 */
[----:B------:R-:W-:-:S07]  /*0b60*/  P2R R45, PR, RZ, 0x8 ;  /* 0x00000008ff2d7803 */ /* 0x000fce0000000000 */
[----:B------:R-:W-:Y:S02]  /*0b70*/  @!P2 SEL R20, R20, R24, !P3 ;  /* 0x000000181414a207 */ /* 0x000fe40005800000 */
[-C--:B------:R-:W-:Y:S02]  /*0b80*/  FSETP.NAN.AND P2, PT, R21, R21.reuse, PT ;  /* 0x000000151500720b */ /* 0x080fe40003f48000 */
[----:B------:R-:W-:Y:S02]  /*0b90*/  FSETP.GEU.AND P3, PT, R25, R21, PT ;  /* 0x000000151900720b */ /* 0x000fe40003f6e000 */
[----:B------:R-:W-:Y:S02]  /*0ba0*/  SHF.R.S32.HI R24, RZ, 0x1f, R49 ;  /* 0x0000001fff187819 */ /* 0x000fe40000011431 */
[----:B------:R-:W-:Y:S02]  /*0bb0*/  P2R R46, PR, RZ, 0x8 ;  /* 0x00000008ff2e7803 */ /* 0x000fe40000000000 */
[----:B------:R-:W-:-:S05]  /*0bc0*/  LEA.HI R24, R24, R49, RZ, 0x3 ;  /* 0x0000003118187211 */ /* 0x000fca00078f18ff */
[----:B------:R-:W-:Y:S02]  /*0bd0*/  @!P2 SEL R21, R21, R25, !P3 ;  /* 0x000000191515a207 */ /* 0x000fe40005800000 */
[-C--:B------:R-:W-:Y:S02]  /*0be0*/  FSETP.NAN.AND P2, PT, R22, R22.reuse, PT ;  /* 0x000000161600720b */ /* 0x080fe40003f48000 */
[----:B------:R-:W-:-:S04]  /*0bf0*/  FSETP.GEU.AND P3, PT, R26, R22, PT ;  /* 0x000000161a00720b */ /* 0x000fc80003f6e000 */
[----:B------:R-:W-:-:S07]  /*0c00*/  P2R R47, PR, RZ, 0x8 ;  /* 0x00000008ff2f7803 */ /* 0x000fce0000000000 */
[----:B------:R-:W-:Y:S02]  /*0c10*/  @!P2 SEL R22, R22, R26, !P3 ;  /* 0x0000001a1616a207 */ /* 0x000fe40005800000 */
[----:B------:R-:W-:Y:S02]  /*0c20*/  LOP3.LUT R26, R24, 0x7ffff8, RZ, 0xc0, !PT ;  /* 0x007ffff8181a7812 */ /* 0x000fe400078ec0ff */
[----:B------:R-:W-:Y:S02]  /*0c30*/  SHF.R.S32.HI R24, RZ, 0x3, R24 ;  /* 0x00000003ff187819 */ /* 0x000fe40000011418 */
[-C--:B------:R-:W-:Y:S01]  /*0c40*/  FSETP.NAN.AND P2, PT, R23, R23.reuse, PT ;  /* 0x000000171700720b */ /* 0x080fe20003f48000 */
[----:B------:R-:W-:Y:S01]  /*0c50*/  IMAD.IADD R26, R49, 0x1, -R26 ;  /* 0x00000001311a7824 */ /* 0x000fe200078e0a1a */
[----:B------:R-:W-:Y:S02]  /*0c60*/  LEA.HI R25, R24, R24, RZ, 0x3 ;  /* 0x0000001818197211 */ /* 0x000fe400078f18ff */
[----:B------:R-:W-:Y:S01]  /*0c70*/  FSETP.GEU.AND P3, PT, R27, R23, PT ;  /* 0x000000171b00720b */ /* 0x000fe20003f6e000 */
[----:B------:R-:W-:Y:S01]  /*0c80*/  IMAD R51, R26, 0x600, RZ ;  /* 0x000006001a337824 */ /* 0x000fe200078e02ff */
[----:B------:R-:W-:-:S02]  /*0c90*/  LOP3.LUT R25, R25, 0x7ffff8, RZ, 0xc0, !PT ;  /* 0x007ffff819197812 */ /* 0x000fc400078ec0ff */
[----:B------:R-:W-:Y:S01]  /*0ca0*/  P2R R48, PR, RZ, 0x8 ;  /* 0x00000008ff307803 */ /* 0x000fe20000000000 */
[----:B------:R-:W-:Y:S02]  /*0cb0*/  IMAD R51, R30, 0x36300, R51 ;  /* 0x000363001e337824 */ /* 0x000fe400078e0233 */
[----:B------:R-:W-:Y:S01]  /*0cc0*/  IMAD.IADD R50, R24, 0x1, -R25 ;  /* 0x0000000118327824 */ /* 0x000fe200078e0a19 */
[----:B------:R-:W-:Y:S01]  /*0cd0*/  CS2R R24, SRZ ;  /* 0x0000000000187805 */ /* 0x000fe2000001ff00 */
[----:B------:R-:W-:Y:S01]  /*0ce0*/  IMAD.IADD R31, R4, 0x1, R51 ;  /* 0x00000001041f7824 */ /* 0x000fe200078e0233 */
[----:B------:R-:W-:Y:S01]  /*0cf0*/  @!P2 SEL R23, R23, R27, !P3 ;  /* 0x0000001b1717a207 */ /* 0x000fe20005800000 */
[----:B------:R-:W-:Y:S01]  /*0d00*/  IMAD.IADD R53, R51, 0x1, R28 ;  /* 0x0000000133357824 */ /* 0x000fe200078e021c */
[----:B------:R-:W-:Y:S01]  /*0d10*/  CS2R R26, SRZ ;  /* 0x00000000001a7805 */ /* 0x000fe2000001ff00 */
[C---:B------:R-:W-:Y:S01]  /*0d20*/  IMAD R55, R50.reuse, 0x6600, R31 ;  /* 0x0000660032377824 */ /* 0x040fe200078e021f */
[----:B------:R-:W-:Y:S01]  /*0d30*/  CS2R R28, SRZ ;  /* 0x00000000001c7805 */ /* 0x000fe2000001ff00 */
[----:B------:R-:W-:Y:S01]  /*0d40*/  IMAD R53, R50, 0x6600, R53 ;  /* 0x0000660032357824 */ /* 0x000fe200078e0235 */
[----:B------:R-:W-:Y:S01]  /*0d50*/  CS2R R30, SRZ ;  /* 0x00000000001e7805 */ /* 0x000fe2000001ff00 */
[----:B------:R-:W-:-:S04]  /*0d60*/  IMAD.WIDE R54, R55, 0x4, R32 ;  /* 0x0000000437367825 */ /* 0x000fc800078e0220 */
[----:B------:R-:W-:Y:S01]  /*0d70*/  IMAD.WIDE R52, R53, 0x4, R32 ;  /* 0x0000000435347825 */ /* 0x000fe200078e0220 */
[----:B------:R-:W2:Y:S04]  /*0d80*/  @P0 LDG.E.EL.128 R24, desc[UR6][R54.64] ;  /* 0x0000000636180981 */ /* 0x000ea8000c2e1d00 */
[----:B------:R-:W2:Y:S02]  /*0d90*/  @P0 LDG.E.EL.128 R28, desc[UR6][R52.64] ;  /* 0x00000006341c0981 */ /* 0x000ea4000c2e1d00 */
[C---:B--2---:R-:W-:Y:S02]  /*0da0*/  FSETP.GT.AND P3, PT, R28.reuse, R24, PT ;  /* 0x000000181c00720b */ /* 0x044fe40003f64000 */
[----:B------:R-:W-:Y:S02]  /*0db0*/  FSETP.NAN.AND P2, PT, R28, R28, PT ;  /* 0x0000001c1c00720b */ /* 0x000fe40003f48000 */
[----:B------:R-:W-:-:S09]  /*0dc0*/  P2R R52, PR, RZ, 0x8 ;  /* 0x00000008ff347803 */ /* 0x000fd20000000000 */
[----:B------:R-:W-:Y:S02]  /*0dd0*/  @!P3 SEL R28, R28, R24, P2 ;  /* 0x000000181c1cb207 */ /* 0x000fe40001000000 */
[C---:B------:R-:W-:Y:S02]  /*0de0*/  FSETP.GT.AND P3, PT, R29.reuse, R25, PT ;  /* 0x000000191d00720b */ /* 0x040fe40003f64000 */
[----:B------:R-:W-:Y:S02]  /*0df0*/  FSETP.NAN.AND P2, PT, R29, R29, PT ;  /* 0x0000001d1d00720b */ /* 0x000fe40003f48000 */
[----:B------:R-:W-:-:S09]  /*0e00*/  P2R R53, PR, RZ, 0x8 ;  /* 0x00000008ff357803 */ /* 0x000fd20000000000 */
[----:B------:R-:W-:Y:S01]  /*0e10*/  @!P3 SEL R29, R29, R25, P2 ;  /* 0x000000191d1db207 */ /* 0x000fe20001000000 */
[----:B------:R-:W-:Y:S01]  /*0e20*/  IMAD.IADD R25, R51, 0x1, R58 ;  /* 0x0000000133197824 */ /* 0x000fe200078e023a */
[C---:B------:R-:W-:Y:S02]  /*0e30*/  FSETP.GT.AND P3, PT, R30.reuse, R26, PT ;  /* 0x0000001a1e00720b */ /* 0x040fe40003f64000 */
[----:B------:R-:W-:Y:S01]  /*0e40*/  FSETP.NAN.AND P2, PT, R30, R30, PT ;  /* 0x0000001e1e00720b */ /* 0x000fe20003f48000 */
[----:B------:R-:W-:Y:S01]  /*0e50*/  IMAD R55, R50, 0x6600, R25 ;  /* 0x0000660032377824 */ /* 0x000fe200078e0219 */
[----:B------:R-:W-:Y:S02]  /*0e60*/  P2R R56, PR, RZ, 0x8 ;  /* 0x00000008ff387803 */ /* 0x000fe40000000000 */
[----:B------:R-:W-:Y:S01]  /*0e70*/  CS2R R24, SRZ ;  /* 0x0000000000187805 */ /* 0x000fe2000001ff00 */
[----:B------:R-:W-:-:S06]  /*0e80*/  IMAD.WIDE R54, R55, 0x4, R32 ;  /* 0x0000000437367825 */ /* 0x000fcc00078e0220 */
[----:B------:R-:W-:Y:S02]  /*0e90*/  @!P3 SEL R30, R30, R26, P2 ;  /* 0x0000001a1e1eb207 */ /* 0x000fe40001000000 */
[C---:B------:R-:W-:Y:S02]  /*0ea0*/  FSETP.GT.AND P3, PT, R31.reuse, R27, PT ;  /* 0x0000001b1f00720b */ /* 0x040fe40003f64000 */
[----:B------:R-:W-:Y:S02]  /*0eb0*/  FSETP.NAN.AND P2, PT, R31, R31, PT ;  /* 0x0000001f1f00720b */ /* 0x000fe40003f48000 */
[----:B------:R-:W-:-:S09]  /*0ec0*/  P2R R57, PR, RZ, 0x8 ;  /* 0x00000008ff397803 */ /* 0x000fd20000000000 */
[----:B------:R-:W-:Y:S02]  /*0ed0*/  @!P3 SEL R31, R31, R27, P2 ;  /* 0x0000001b1f1fb207 */ /* 0x000fe40001000000 */
        /* <DEDUP_REMOVED lines=111> */
[----:B------:R1:W2:Y:S02]  /*15d0*/  @P0 LDG.E.EL.128 R28, desc[UR6][R54.64] ;  /* 0x00000006361c0981 */ /* 0x0002a4000c2e1d00 */
[----:B-1----:R-:W-:-:S04]  /*15e0*/  VIADD R54, R4, 0x6c00 ;  /* 0x00006c0004367836 */ /* 0x002fc80000000000 */
[----:B------:R-:W-:-:S04]  /*15f0*/  IMAD.IADD R37, R37, 0x1, R54 ;  /* 0x0000000125257824 */ /* 0x000fc800078e0236 */
[----:B------:R-:W-:-:S04]  /*1600*/  IMAD R37, R36, 0x6600, R37 ;  /* 0x0000660024257824 */ /* 0x000fc800078e0225 */
[----:B------:R-:W-:Y:S01]  /*1610*/  IMAD.WIDE R36, R37, 0x4, R32 ;  /* 0x0000000425247825 */ /* 0x000fe200078e0220 */
[-C--:B--2---:R-:W-:Y:S02]  /*1620*/  FSETP.NAN.AND P3, PT, R28, R28.reuse, PT ;  /* 0x0000001c1c00720b */ /* 0x084fe40003f68000 */
[----:B------:R-:W-:Y:S02]  /*1630*/  FSETP.GEU.AND P2, PT, R24, R28, PT ;  /* 0x0000001c1800720b */ /* 0x000fe40003f4e000 */
[----:B------:R-:W-:Y:S02]  /*1640*/  FSETP.GEU.AND P4, PT, R25, R29, PT ;  /* 0x0000001d1900720b */ /* 0x000fe40003f8e000 */
[----:B------:R-:W-:Y:S01]  /*1650*/  P2R R55, PR, RZ, 0x4 ;  /* 0x00000004ff377803 */ /* 0x000fe20000000000 */
[----:B------:R-:W-:Y:S01]  /*1660*/  IMAD.IADD R51, R51, 0x1, R54 ;  /* 0x0000000133337824 */ /* 0x000fe200078e0236 */
[----:B------:R-:W-:-:S05]  /*1670*/  P2R R64, PR, RZ, 0x10 ;  /* 0x00000010ff407803 */ /* 0x000fca0000000000 */
[----:B------:R-:W-:Y:S02]  /*1680*/  @!P3 SEL R28, R28, R24, !P2 ;  /* 0x000000181c1cb207 */ /* 0x000fe40005000000 */
[----:B------:R-:W-:Y:S02]  /*1690*/  FSETP.NAN.AND P3, PT, R29, R29, PT ;  /* 0x0000001d1d00720b */ /* 0x000fe40003f68000 */
[----:B------:R-:W-:-:S04]  /*16a0*/  FSETP.GEU.AND P2, PT, R26, R30, PT ;  /* 0x0000001e1a00720b */ /* 0x000fc80003f4e000 */
[----:B------:R-:W-:-:S07]  /*16b0*/  P2R R79, PR, RZ, 0x4 ;  /* 0x00000004ff4f7803 */ /* 0x000fce0000000000 */
[----:B------:R-:W-:Y:S02]  /*16c0*/  @!P3 SEL R29, R29, R25, !P4 ;  /* 0x000000191d1db207 */ /* 0x000fe40006000000 */
[----:B------:R-:W-:Y:S02]  /*16d0*/  CS2R R24, SRZ ;  /* 0x0000000000187805 */ /* 0x000fe4000001ff00 */
[----:B------:R-:W-:-:S13]  /*16e0*/  FSETP.NAN.AND P3, PT, R30, R30, PT ;  /* 0x0000001e1e00720b */ /* 0x000fda0003f68000 */
[----:B------:R-:W-:Y:S02]  /*16f0*/  @!P3 SEL R30, R30, R26, !P2 ;  /* 0x0000001a1e1eb207 */ /* 0x000fe40005000000 */
[-C--:B------:R-:W-:Y:S02]  /*1700*/  FSETP.NAN.AND P3, PT, R31, R31.reuse, PT ;  /* 0x0000001f1f00720b */ /* 0x080fe40003f68000 */
[----:B------:R-:W-:-:S04]  /*1710*/  FSETP.GEU.AND P2, PT, R27, R31, PT ;  /* 0x0000001f1b00720b */ /* 0x000fc80003f4e000 */
[----:B------:R-:W-:-:S07]  /*1720*/  P2R R80, PR, RZ, 0x4 ;  /* 0x00000004ff507803 */ /* 0x000fce0000000000 */
[----:B------:R-:W-:Y:S02]  /*1730*/  @!P3 SEL R31, R31, R27, !P2 ;  /* 0x0000001b1f1fb207 */ /* 0x000fe40005000000 */
[----:B------:R-:W-:-:S06]  /*1740*/  CS2R R26, SRZ ;  /* 0x00000000001a7805 */ /* 0x000fcc000001ff00 */
[----:B------:R1:W2:Y:S01]  /*1750*/  @P1 LDG.E.EL.128 R24, desc[UR6][R36.64] ;  /* 0x0000000624181981 */ /* 0x0002a2000c2e1d00 */
[----:B------:R-:W-:-:S04]  /*1760*/  IMAD R51, R50, 0x6600, R51 ;  /* 0x0000660032337824 */ /* 0x000fc800078e0233 */
[----:B------:R-:W-:Y:S01]  /*1770*/  IMAD.WIDE R32, R51, 0x4, R32 ;  /* 0x0000000433207825 */ /* 0x000fe200078e0220 */
[----:B-1----:R-:W-:Y:S02]  /*1780*/  P2R R36, PR, RZ, 0x2 ;  /* 0x00000002ff247803 */ /* 0x002fe40000000000 */
[-C--:B--2---:R-:W-:Y:S02]  /*1790*/  FSETP.NAN.AND P3, PT, R24, R24.reuse, PT ;  /* 0x000000181800720b */ /* 0x084fe40003f68000 */
[----:B------:R-:W-:Y:S02]  /*17a0*/  FSETP.GEU.AND P2, PT, R20, R24, PT ;  /* 0x000000181400720b */ /* 0x000fe40003f4e000 */
[----:B------:R-:W-:Y:S02]  /*17b0*/  FSETP.GEU.AND P1, PT, R21, R25, PT ;  /* 0x000000191500720b */ /* 0x000fe40003f2e000 */
[----:B------:R-:W-:-:S07]  /*17c0*/  P2R R37, PR, RZ, 0x4 ;  /* 0x00000004ff257803 */ /* 0x000fce0000000000 */
[----:B------:R-:W-:Y:S02]  /*17d0*/  @!P3 SEL R24, R24, R20, !P2 ;  /* 0x000000141818b207 */ /* 0x000fe40005000000 */
[----:B------:R-:W-:Y:S02]  /*17e0*/  FSETP.NAN.AND P3, PT, R25, R25, PT ;  /* 0x000000191900720b */ /* 0x000fe40003f68000 */
[----:B------:R-:W-:Y:S02]  /*17f0*/  ISETP.NE.AND P2, PT, R19, RZ, PT ;  /* 0x000000ff1300720c */ /* 0x000fe40003f45270 */
[----:B------:R-:W-:Y:S02]  /*1800*/  P2R R20, PR, RZ, 0x2 ;  /* 0x00000002ff147803 */ /* 0x000fe40000000000 */
[----:B------:R-:W-:Y:S02]  /*1810*/  P2R R19, PR, RZ, 0x4 ;  /* 0x00000004ff137803 */ /* 0x000fe40000000000 */
[----:B------:R-:W-:-:S04]  /*1820*/  ISETP.NE.AND P2, PT, R16, RZ, PT ;  /* 0x000000ff1000720c */ /* 0x000fc80003f45270 */
[----:B------:R-:W-:Y:S02]  /*1830*/  P2R R16, PR, RZ, 0x4 ;  /* 0x00000004ff107803 */ /* 0x000fe40000000000 */
[----:B------:R-:W-:Y:S02]  /*1840*/  @!P3 SEL R25, R25, R21, !P1 ;  /* 0x000000151919b207 */ /* 0x000fe40004800000 */
[-C--:B------:R-:W-:Y:S02]  /*1850*/  FSETP.NAN.AND P3, PT, R26, R26.reuse, PT ;  /* 0x0000001a1a00720b */ /* 0x080fe40003f68000 */
[----:B------:R-:W-:Y:S02]  /*1860*/  FSETP.GEU.AND P1, PT, R22, R26, PT ;  /* 0x0000001a1600720b */ /* 0x000fe40003f2e000 */
[----:B------:R-:W-:Y:S02]  /*1870*/  ISETP.NE.AND P2, PT, R7, RZ, PT ;  /* 0x000000ff0700720c */ /* 0x000fe40003f45270 */
[----:B------:R-:W-:-:S07]  /*1880*/  P2R R21, PR, RZ, 0x2 ;  /* 0x00000002ff157803 */ /* 0x000fce0000000000 */
[----:B------:R-:W-:Y:S02]  /*1890*/  @!P3 SEL R26, R26, R22, !P1 ;  /* 0x000000161a1ab207 */ /* 0x000fe40004800000 */
[----:B------:R-:W-:Y:S02]  /*18a0*/  P2R R22, PR, RZ, 0x4 ;  /* 0x00000004ff167803 */ /* 0x000fe40000000000 */
[----:B------:R-:W-:Y:S02]  /*18b0*/  ISETP.NE.AND P2, PT, R17, RZ, PT ;  /* 0x000000ff1100720c */ /* 0x000fe40003f45270 */
[----:B------:R-:W-:Y:S02]  /*18c0*/  FSETP.NAN.AND P3, PT, R27, R27, PT ;  /* 0x0000001b1b00720b */ /* 0x000fe40003f68000 */
[----:B------:R-:W-:Y:S02]  /*18d0*/  P2R R17, PR, RZ, 0x4 ;  /* 0x00000004ff117803 */ /* 0x000fe40000000000 */
[----:B------:R-:W-:-:S02]  /*18e0*/  ISETP.NE.AND P2, PT, R65, RZ, PT ;  /* 0x000000ff4100720c */ /* 0x000fc40003f45270 */
[----:B------:R-:W-:Y:S02]  /*18f0*/  FSETP.GEU.AND P1, PT, R23, R27, PT ;  /* 0x0000001b1700720b */ /* 0x000fe40003f2e000 */
[----:B------:R-:W-:Y:S02]  /*1900*/  P2R R65, PR, RZ, 0x4 ;  /* 0x00000004ff417803 */ /* 0x000fe40000000000 */
[----:B------:R-:W-:-:S03]  /*1910*/  ISETP.NE.AND P2, PT, R63, RZ, PT ;  /* 0x000000ff3f00720c */ /* 0x000fc60003f45270 */
[----:B------:R-:W-:Y:S02]  /*1920*/  @!P3 SEL R27, R27, R23, !P1 ;  /* 0x000000171b1bb207 */ /* 0x000fe40004800000 */
[----:B------:R-:W-:Y:S02]  /*1930*/  P2R R63, PR, RZ, 0x4 ;  /* 0x00000004ff3f7803 */ /* 0x000fe40000000000 */
[----:B------:R-:W-:-:S04]  /*1940*/  ISETP.NE.AND P2, PT, R60, RZ, PT ;  /* 0x000000ff3c00720c */ /* 0x000fc80003f45270 */
        /* <DEDUP_REMOVED lines=9> */
[----:B------:R-:W-:Y:S02]  /*19e0*/  ISETP.NE.AND P2, PT, R15, RZ, PT ;  /* 0x000000ff0f00720c */ /* 0x000fe40003f45270 */
[----:B------:R-:W-:Y:S02]  /*19f0*/  P2R R15, PR, RZ, 0x2 ;  /* 0x00000002ff0f7803 */ /* 0x000fe40000000000 */
[----:B------:R-:W-:Y:S02]  /*1a00*/  P2R R7, PR, RZ, 0x4 ;  /* 0x00000004ff077803 */ /* 0x000fe40000000000 */
[----:B------:R-:W-:Y:S02]  /*1a10*/  ISETP.NE.AND P2, PT, R52, RZ, PT ;  /* 0x000000ff3400720c */ /* 0x000fe40003f45270 */
[----:B------:R-:W-:-:S02]  /*1a20*/  ISETP.NE.AND P1, PT, R8, RZ, PT ;  /* 0x000000ff0800720c */ /* 0x000fc40003f25270 */
        /* <DEDUP_REMOVED lines=12> */
[----:B------:R-:W-:Y:S02]  /*1af0*/  CS2R R10, SRZ ;  /* 0x00000000000a7805 */ /* 0x000fe4000001ff00 */
[----:B------:R-:W-:Y:S02]  /*1b00*/  P2R R12, PR, RZ, 0x4 ;  /* 0x00000004ff0c7803 */ /* 0x000fe40000000000 */
[----:B------:R-:W-:Y:S02]  /*1b10*/  ISETP.NE.AND P2, PT, R9, RZ, PT ;  /* 0x000000ff0900720c */ /* 0x000fe40003f45270 */
[----:B------:R-:W-:-:S02]  /*1b20*/  CS2R R8, SRZ ;  /* 0x0000000000087805 */ /* 0x000fc4000001ff00 */
[----:B------:R-:W-:-:S04]  /*1b30*/  P2R R84, PR, RZ, 0x4 ;  /* 0x00000004ff547803 */ /* 0x000fc80000000000 */
[----:B------:R-:W2:Y:S01]  /*1b40*/  @P0 LDG.E.EL.128 R8, desc[UR6][R32.64] ;  /* 0x0000000620080981 */ /* 0x000ea2000c2e1d00 */
[----:B------:R-:W-:Y:S01]  /*1b50*/  P2R R18, PR, RZ, 0x1 ;  /* 0x00000001ff127803 */ /* 0x000fe20000000000 */
[----:B------:R-:W1:Y:S01]  /*1b60*/  S2UR UR5, SR_CgaCtaId ;  /* 0x00000000000579c3 */ /* 0x000e620000008800 */
[----:B------:R-:W-:Y:S01]  /*1b70*/  ISETP.NE.AND P0, PT, R66, RZ, PT ;  /* 0x000000ff4200720c */ /* 0x000fe20003f05270 */
[----:B------:R-:W-:Y:S01]  /*1b80*/  UMOV UR4, 0x400 ;  /* 0x0000040000047882 */ /* 0x000fe20000000000 */
[----:B------:R-:W-:Y:S01]  /*1b90*/  IMAD R49, R49, 0x300, R4 ;  /* 0x0000030031317824 */ /* 0x000fe200078e0204 */
[----:B-1----:R-:W-:Y:S01]  /*1ba0*/  UPRMT UR4, UR5, 0x654, UR4 ;  /* 0x0000065405047896 */ /* 0x002fe20008000004 */
[-C--:B--2---:R-:W-:Y:S02]  /*1bb0*/  FSETP.NAN.AND P4, PT, R10, R10.reuse, PT ;  /* 0x0000000a0a00720b */ /* 0x084fe40003f88000 */
[----:B------:R-:W-:Y:S02]  /*1bc0*/  FSETP.NAN.AND P5, PT, R9, R9, PT ;  /* 0x000000090900720b */ /* 0x000fe40003fa8000 */
[----:B------:R-:W-:-:S02]  /*1bd0*/  FSETP.GEU.AND P3, PT, R30, R10, PT ;  /* 0x0000000a1e00720b */ /* 0x000fc40003f6e000 */
[----:B------:R-:W-:Y:S02]  /*1be0*/  FSETP.NAN.AND P6, PT, R8, R8, PT ;  /* 0x000000080800720b */ /* 0x000fe40003fc8000 */
[----:B------:R-:W-:Y:S02]  /*1bf0*/  FSETP.NAN.AND P2, PT, R11, R11, PT ;  /* 0x0000000b0b00720b */ /* 0x000fe40003f48000 */
[----:B------:R-:W-:-:S03]  /*1c00*/  P2R R23, PR, RZ, 0x8 ;  /* 0x00000008ff177803 */ /* 0x000fc60000000000 */
[----:B------:R-:W-:Y:S02]  /*1c10*/  @!P4 SEL R10, R10, R30, !P3 ;  /* 0x0000001e0a0ac207 */ /* 0x000fe40005800000 */
[----:B------:R-:W-:Y:S02]  /*1c20*/  FSETP.GEU.AND P4, PT, R29, R9, PT ;  /* 0x000000091d00720b */ /* 0x000fe40003f8e000 */
[----:B------:R-:W-:Y:S02]  /*1c30*/  ISETP.NE.AND P3, PT, R62, RZ, PT ;  /* 0x000000ff3e00720c */ /* 0x000fe40003f65270 */
[----:B------:R-:W-:Y:S02]  /*1c40*/  @!P5 SEL R9, R9, R29, !P4 ;  /* 0x0000001d0909d207 */ /* 0x000fe40006000000 */
[----:B------:R-:W-:Y:S02]  /*1c50*/  FSETP.GEU.AND P5, PT, R28, R8, PT ;  /* 0x000000081c00720b */ /* 0x000fe40003fae000 */
[----:B------:R-:W-:-:S02]  /*1c60*/  P2R R29, PR, RZ, 0x10 ;  /* 0x00000010ff1d7803 */ /* 0x000fc40000000000 */
[----:B------:R-:W-:Y:S02]  /*1c70*/  @!P6 SEL R8, R8, R28, !P5 ;  /* 0x0000001c0808e207 */ /* 0x000fe40006800000 */
[----:B------:R-:W-:Y:S02]  /*1c80*/  FSETP.GEU.AND P6, PT, R31, R11, PT ;  /* 0x0000000b1f00720b */ /* 0x000fe40003fce000 */
[----:B------:R-:W-:Y:S02]  /*1c90*/  ISETP.NE.AND P4, PT, R61, RZ, PT ;  /* 0x000000ff3d00720c */ /* 0x000fe40003f85270 */
[----:B------:R-:W-:Y:S02]  /*1ca0*/  @!P2 SEL R11, R11, R31, !P6 ;  /* 0x0000001f0b0ba207 */ /* 0x000fe40007000000 */
[----:B------:R-:W-:Y:S02]  /*1cb0*/  ISETP.NE.AND P2, PT, R84, RZ, PT ;  /* 0x000000ff5400720c */ /* 0x000fe40003f45270 */
[----:B------:R-:W-:-:S02]  /*1cc0*/  P2R R30, PR, RZ, 0x40 ;  /* 0x00000040ff1e7803 */ /* 0x000fc40000000000 */
[----:B------:R-:W-:Y:S02]  /*1cd0*/  ISETP.NE.AND P6, PT, R5, RZ, PT ;  /* 0x000000ff0500720c */ /* 0x000fe40003fc5270 */
[----:B------:R-:W-:Y:S02]  /*1ce0*/  SEL R5, RZ, 0x1, !P2 ;  /* 0x00000001ff057807 */ /* 0x000fe40005000000 */
[----:B------:R-:W-:Y:S02]  /*1cf0*/  ISETP.NE.AND P2, PT, R12, RZ, PT ;  /* 0x000000ff0c00720c */ /* 0x000fe40003f45270 */
[----:B------:R-:W-:Y:S02]  /*1d00*/  P2R R28, PR, RZ, 0x20 ;  /* 0x00000020ff1c7803 */ /* 0x000fe40000000000 */
[----:B------:R-:W-:Y:S02]  /*1d10*/  SEL R12, RZ, 0x1, !P2 ;  /* 0x00000001ff0c7807 */ /* 0x000fe40005000000 */
[----:B------:R-:W-:-:S02]  /*1d20*/  ISETP.NE.AND P2, PT, R13, RZ, PT ;  /* 0x000000ff0d00720c */ /* 0x000fc40003f45270 */
[----:B------:R-:W-:Y:S02]  /*1d30*/  ISETP.NE.AND P5, PT, R59, RZ, PT ;  /* 0x000000ff3b00720c */ /* 0x000fe40003fa5270 */
[----:B------:R-:W-:Y:S02]  /*1d40*/  SEL R13, RZ, 0x1, !P2 ;  /* 0x00000001ff0d7807 */ /* 0x000fe40005000000 */
[----:B------:R-:W-:-:S04]  /*1d50*/  ISETP.NE.AND P2, PT, R14, RZ, PT ;  /* 0x000000ff0e00720c */ /* 0x000fc80003f45270 */
        /* <DEDUP_REMOVED lines=10> */
[----:B------:R-:W-:Y:S02]  /*1e00*/  SEL R7, R5, 0x2, P2 ;  /* 0x0000000205077807 */ /* 0x000fe40001000000 */
[----:B------:R-:W-:Y:S02]  /*1e10*/  ISETP.NE.AND P2, PT, R83, RZ, PT ;  /* 0x000000ff5300720c */ /* 0x000fe40003f45270 */
[----:B------:R-:W-:Y:S02]  /*1e20*/  SEL R7, R7, 0x3, P6 ;  /* 0x0000000307077807 */ /* 0x000fe40003000000 */
[----:B------:R-:W-:Y:S02]  /*1e30*/  SEL R12, R12, 0x2, P2 ;  /* 0x000000020c0c7807 */ /* 0x000fe40001000000 */
[----:B------:R-:W-:Y:S02]  /*1e40*/  ISETP.NE.AND P2, PT, R82, RZ, PT ;  /* 0x000000ff5200720c */ /* 0x000fe40003f45270 */
[----:B------:R-:W-:-:S02]  /*1e50*/  ISETP.NE.AND P6, PT, R47, RZ, PT ;  /* 0x000000ff2f00720c */ /* 0x000fc40003fc5270 */
        /* <DEDUP_REMOVED lines=14> */
[----:B------:R-:W-:Y:S02]  /*1f40*/  P2R R6, PR, RZ, 0x40 ;  /* 0x00000040ff067803 */ /* 0x000fe40000000000 */
[----:B------:R-:W-:Y:S02]  /*1f50*/  SEL R50, R50, 0x2, P2 ;  /* 0x0000000232327807 */ /* 0x000fe40001000000 */
[----:B------:R-:W-:Y:S02]  /*1f60*/  ISETP.NE.AND P2, PT, R17, RZ, PT ;  /* 0x000000ff1100720c */ /* 0x000fe40003f45270 */
[----:B------:R-:W-:-:S02]  /*1f70*/  ISETP.NE.AND P6, PT, R46, RZ, PT ;  /* 0x000000ff2e00720c */ /* 0x000fc40003fc5270 */
[----:B------:R-:W-:Y:S02]  /*1f80*/  SEL R5, R5, 0x3, P2 ;  /* 0x0000000305057807 */ /* 0x000fe40001000000 */
[----:B------:R-:W-:Y:S02]  /*1f90*/  ISETP.NE.AND P2, PT, R22, RZ, PT ;  /* 0x000000ff1600720c */ /* 0x000fe40003f45270 */
[----:B------:R-:W-:Y:S02]  /*1fa0*/  P2R R14, PR, RZ, 0x40 ;  /* 0x00000040ff0e7803 */ /* 0x000fe40000000000 */
[----:B------:R-:W-:Y:S02]  /*1fb0*/  ISETP.NE.AND P6, PT, R45, RZ, PT ;  /* 0x000000ff2d00720c */ /* 0x000fe40003fc5270 */
[----:B------:R-:W-:Y:S02]  /*1fc0*/  SEL R13, R13, 0x3, P2 ;  /* 0x000000030d0d7807 */ /* 0x000fe40001000000 */
[----:B------:R-:W-:-:S02]  /*1fd0*/  ISETP.NE.AND P2, PT, R16, RZ, PT ;  /* 0x000000ff1000720c */ /* 0x000fc40003f45270 */
[----:B------:R-:W-:Y:S02]  /*1fe0*/  P2R R16, PR, RZ, 0x40 ;  /* 0x00000040ff107803 */ /* 0x000fe40000000000 */
[----:B------:R-:W-:Y:S02]  /*1ff0*/  ISETP.NE.AND P6, PT, R78, RZ, PT ;  /* 0x000000ff4e00720c */ /* 0x000fe40003fc5270 */
[----:B------:R-:W-:Y:S02]  /*2000*/  SEL R12, R12, 0x3, P2 ;  /* 0x000000030c0c7807 */ /* 0x000fe40001000000 */
[----:B------:R-:W-:Y:S02]  /*2010*/  P2R R17, PR, RZ, 0x40 ;  /* 0x00000040ff117803 */ /* 0x000fe40000000000 */
[----:B------:R-:W-:Y:S02]  /*2020*/  ISETP.NE.AND P6, PT, R77, RZ, PT ;  /* 0x000000ff4d00720c */ /* 0x000fe40003fc5270 */
[----:B------:R-:W-:-:S02]  /*2030*/  ISETP.NE.AND P2, PT, R19, RZ, PT ;  /* 0x000000ff1300720c */ /* 0x000fc40003f45270 */
[----:B------:R-:W-:Y:S02]  /*2040*/  P2R R19, PR, RZ, 0x40 ;  /* 0x00000040ff137803 */ /* 0x000fe40000000000 */
[----:B------:R-:W-:Y:S02]  /*2050*/  ISETP.NE.AND P6, PT, R76, RZ, PT ;  /* 0x000000ff4c00720c */ /* 0x000fe40003fc5270 */
[----:B------:R-:W-:Y:S02]  /*2060*/  SEL R32, R32, 0x3, P3 ;  /* 0x0000000320207807 */ /* 0x000fe40001800000 */
[----:B------:R-:W-:Y:S02]  /*2070*/  P2R R22, PR, RZ, 0x40 ;  /* 0x00000040ff167803 */ /* 0x000fe40000000000 */
[----:B------:R-:W-:Y:S02]  /*2080*/  ISETP.NE.AND P6, PT, R68, RZ, PT ;  /* 0x000000ff4400720c */ /* 0x000fe40003fc5270 */
[----:B------:R-:W-:-:S02]  /*2090*/  SEL R33, R33, 0x3, P4 ;  /* 0x0000000321217807 */ /* 0x000fc40002000000 */
        /* <DEDUP_REMOVED lines=14> */
[----:B------:R-:W-:Y:S02]  /*2180*/  ISETP.NE.AND P5, PT, R64, RZ, PT ;  /* 0x000000ff4000720c */ /* 0x000fe40003fa5270 */
[----:B------:R-:W-:Y:S02]  /*2190*/  P2R R46, PR, RZ, 0x40 ;  /* 0x00000040ff2e7803 */ /* 0x000fe40000000000 */
[----:B------:R-:W-:Y:S02]  /*21a0*/  ISETP.NE.AND P6, PT, R74, RZ, PT ;  /* 0x000000ff4a00720c */ /* 0x000fe40003fc5270 */
[----:B------:R-:W-:-:S02]  /*21b0*/  ISETP.NE.AND P3, PT, R80, RZ, PT ;  /* 0x000000ff5000720c */ /* 0x000fc40003f65270 */
        /* <DEDUP_REMOVED lines=24> */
[----:B------:R-:W-:Y:S02]  /*2340*/  SEL R31, R31, 0x4, P6 ;  /* 0x000000041f1f7807 */ /* 0x000fe40003000000 */
        /* <DEDUP_REMOVED lines=42> */
[----:B------:R-:W-:Y:S02]  /*25f0*/  ISETP.NE.AND P5, PT, R28, RZ, PT ;  /* 0x000000ff1c00720c */ /* 0x000fe40003fa5270 */
[----:B------:R-:W1:Y:S01]  /*2600*/  S2R R28, SR_TID.X ;  /* 0x00000000001c7919 */ /* 0x000e620000002100 */
[----:B------:R-:W-:Y:S02]  /*2610*/  SEL R50, R50, 0x6, P6 ;  /* 0x0000000632327807 */ /* 0x000fe40003000000 */
[----:B------:R-:W-:-:S02]  /*2620*/  ISETP.NE.AND P6, PT, R16, RZ, PT ;  /* 0x000000ff1000720c */ /* 0x000fc40003fc5270 */
[----:B------:R-:W-:Y:S02]  /*2630*/  SEL R50, R50, 0x7, P2 ;  /* 0x0000000732327807 */ /* 0x000fe40001000000 */
[----:B------:R-:W-:Y:S02]  /*2640*/  SEL R5, R5, 0x7, P6 ;  /* 0x0000000705057807 */ /* 0x000fe40003000000 */
[----:B------:R-:W-:Y:S02]  /*2650*/  ISETP.NE.AND P6, PT, R14, RZ, PT ;  /* 0x000000ff0e00720c */ /* 0x000fe40003fc5270 */
[----:B------:R-:W-:Y:S01]  /*2660*/  SEL R23, R5, 0x8, P0 ;  /* 0x0000000805177807 */ /* 0x000fe20000000000 */
[----:B------:R-:W-:Y:S01]  /*2670*/  IMAD.SHL.U32 R5, R0, 0x4, RZ ;  /* 0x0000000400057824 */ /* 0x000fe200078e00ff */
[----:B------:R-:W-:Y:S02]  /*2680*/  SEL R13, R13, 0x7, P6 ;  /* 0x000000070d0d7807 */ /* 0x000fe40003000000 */
[----:B------:R-:W-:-:S02]  /*2690*/  ISETP.NE.AND P6, PT, R6, RZ, PT ;  /* 0x000000ff0600720c */ /* 0x000fc40003fc5270 */
[----:B------:R-:W-:Y:S02]  /*26a0*/  LOP3.LUT R5, R5, 0xfc, RZ, 0xc0, !PT ;  /* 0x000000fc05057812 */ /* 0x000fe400078ec0ff */
[----:B------:R-:W-:Y:S02]  /*26b0*/  SEL R12, R12, 0x7, P6 ;  /* 0x000000070c0c7807 */ /* 0x000fe40003000000 */
[----:B------:R-:W-:Y:S02]  /*26c0*/  PRMT R5, R5, 0x6540, R2 ;  /* 0x0000654005057816 */ /* 0x000fe40000000002 */
[----:B------:R-:W-:Y:S02]  /*26d0*/  ISETP.NE.AND P2, PT, R21, RZ, PT ;  /* 0x000000ff1500720c */ /* 0x000fe40003f45270 */
[----:B------:R-:W-:Y:S02]  /*26e0*/  SEL R20, R13, 0x8, P1 ;  /* 0x000000080d147807 */ /* 0x000fe40000800000 */
[----:B------:R-:W-:-:S02]  /*26f0*/  SEL R21, R12, 0x8, P2 ;  /* 0x000000080c157807 */ /* 0x000fc40001000000 */
[----:B------:R-:W-:Y:S02]  /*2700*/  ISETP.NE.AND P1, PT, R15, RZ, PT ;  /* 0x000000ff0f00720c */ /* 0x000fe40003f25270 */
[----:B------:R-:W-:Y:S01]  /*2710*/  ISETP.NE.AND P0, PT, R18, RZ, PT ;  /* 0x000000ff1200720c */ /* 0x000fe20003f05270 */
[C---:B-1----:R-:W-:Y:S01]  /*2720*/  IMAD.SHL.U32 R2, R28.reuse, 0x4, RZ ;  /* 0x000000041c027824 */ /* 0x042fe200078e00ff */
[----:B------:R-:W-:Y:S02]  /*2730*/  LOP3.LUT R22, R28, 0x7f, RZ, 0xc0, !PT ;  /* 0x0000007f1c167812 */ /* 0x000fe400078ec0ff */
[----:B------:R-:W-:Y:S02]  /*2740*/  SHF.R.U32.HI R6, RZ, 0x2, R28 ;  /* 0x00000002ff067819 */ /* 0x000fe4000001161c */
[----:B------:R-:W-:Y:S02]  /*2750*/  LEA R22, R22, UR4, 0x2 ;  /* 0x0000000416167c11 */ /* 0x000fe4000f8e10ff */
[----:B------:R-:W-:-:S02]  /*2760*/  LOP3.LUT R2, R2, 0x1fc, RZ, 0xc0, !PT ;  /* 0x000001fc02027812 */ /* 0x000fc400078ec0ff */
[----:B------:R-:W-:Y:S01]  /*2770*/  LOP3.LUT R6, R6, 0x10, RZ, 0xc0, !PT ;  /* 0x0000001006067812 */ /* 0x000fe200078ec0ff */
[----:B------:R1:W-:Y:S01]  /*2780*/  STS [R22], R24 ;  /* 0x0000001816007388 */ /* 0x0003e20000000800 */
[----:B------:R-:W-:Y:S02]  /*2790*/  LOP3.LUT R12, R2, 0x200, RZ, 0xfc, !PT ;  /* 0x00000200020c7812 */ /* 0x000fe400078efcff */
[----:B------:R-:W-:Y:S01]  /*27a0*/  ISETP.GE.AND P2, PT, R5, 0x100, PT ;  /* 0x000001000500780c */ /* 0x000fe20003f46270 */
[----:B------:R-:W-:Y:S01]  /*27b0*/  STS [R22+0x410], R25 ;  /* 0x0004101916007388 */ /* 0x000fe20000000800 */
[----:B------:R-:W-:Y:S01]  /*27c0*/  SHF.R.U32.HI R12, RZ, 0x4, R12 ;  /* 0x00000004ff0c7819 */ /* 0x000fe2000001160c */
[----:B------:R-:W-:Y:S01]  /*27d0*/  VIADD R13, R6, UR4 ;  /* 0x00000004060d7c36 */ /* 0x000fe20008000000 */
[----:B------:R-:W-:Y:S01]  /*27e0*/  SEL R6, R7, 0x8, P1 ;  /* 0x0000000807067807 */ /* 0x000fe20000800000 */
[----:B------:R-:W-:Y:S01]  /*27f0*/  STS [R22+0x820], R26 ;  /* 0x0008201a16007388 */ /* 0x000fe20000000800 */
[----:B------:R-:W-:Y:S01]  /*2800*/  LOP3.LUT R12, R12, 0x30, RZ, 0xc0, !PT ;  /* 0x000000300c0c7812 */ /* 0x000fe200078ec0ff */
[----:B------:R-:W-:Y:S01]  /*2810*/  IMAD R13, R2, 0x4, R13 ;  /* 0x00000004020d7824 */ /* 0x000fe200078e020d */
[----:B-1----:R-:W-:Y:S01]  /*2820*/  SHF.R.U32.HI R24, RZ, 0x6, R0 ;  /* 0x00000006ff187819 */ /* 0x002fe20000011600 */
[----:B------:R-:W-:Y:S01]  /*2830*/  STS [R22+0xc30], R27 ;  /* 0x000c301b16007388 */ /* 0x000fe20000000800 */
[----:B------:R-:W-:Y:S01]  /*2840*/  SHF.R.U32.HI R28, RZ, 0x6, R28 ;  /* 0x00000006ff1c7819 */ /* 0x000fe2000001161c */
[----:B------:R-:W-:Y:S01]  /*2850*/  VIADD R15, R12, UR4 ;  /* 0x000000040c0f7c36 */ /* 0x000fe20008000000 */
[----:B------:R-:W-:Y:S01]  /*2860*/  SEL R32, R32, 0x7, P4 ;  /* 0x0000000720207807 */ /* 0x000fe20002000000 */
[----:B------:R-:W-:Y:S01]  /*2870*/  STS [R22+0xa20], R10 ;  /* 0x000a200a16007388 */ /* 0x000fe20000000800 */
[----:B------:R-:W-:Y:S01]  /*2880*/  ISETP.NE.AND P4, PT, R29, RZ, PT ;  /* 0x000000ff1d00720c */ /* 0x000fe20003f85270 */
[----:B------:R-:W-:Y:S01]  /*2890*/  IMAD R16, R2, 0x4, R15 ;  /* 0x0000000402107824 */ /* 0x000fe200078e020f */
[----:B------:R-:W-:Y:S01]  /*28a0*/  SHF.R.S32.HI R2, RZ, 0x1f, R5 ;  /* 0x0000001fff027819 */ /* 0x000fe20000011405 */
[----:B------:R-:W-:Y:S01]  /*28b0*/  STS [R22+0x610], R9 ;  /* 0x0006100916007388 */ /* 0x000fe20000000800 */
[----:B------:R-:W-:Y:S01]  /*28c0*/  SEL R33, R33, 0x8, P4 ;  /* 0x0000000821217807 */ /* 0x000fe20002000000 */
[----:B------:R-:W-:Y:S01]  /*28d0*/  ULDC.64 UR4, c[0x0][0x220] ;  /* 0x0000880000047ab9 */ /* 0x000fe20000000a00 */
[----:B------:R-:W-:Y:S01]  /*28e0*/  LEA.HI R2, R2, R5, RZ, 0x6 ;  /* 0x0000000502027211 */ /* 0x000fe200078f30ff */
[----:B------:R1:W-:Y:S01]  /*28f0*/  STS [R22+0x200], R8 ;  /* 0x0002000816007388 */ /* 0x0003e20000000800 */
[----:B------:R-:W-:-:S02]  /*2900*/  PRMT R23, R23, 0x3340, R20 ;  /* 0x0000334017177816 */ /* 0x000fc40000000014 */
[----:B------:R-:W-:Y:S01]  /*2910*/  LOP3.LUT R0, R2, 0xffffffc0, RZ, 0xc0, !PT ;  /* 0xffffffc002007812 */ /* 0x000fe200078ec0ff */
[----:B------:R2:W-:Y:S01]  /*2920*/  STS [R22+0xe30], R11 ;  /* 0x000e300b16007388 */ /* 0x0005e20000000800 */
[----:B------:R-:W-:Y:S02]  /*2930*/  SHF.R.S32.HI R2, RZ, 0x6, R2 ;  /* 0x00000006ff027819 */ /* 0x000fe40000011402 */
[----:B------:R-:W-:Y:S01]  /*2940*/  PRMT R6, R21, 0x3340, R6 ;  /* 0x0000334015067816 */ /* 0x000fe20000000006 */
[----:B------:R-:W-:Y:S01]  /*2950*/  BAR.SYNC.DEFER_BLOCKING 0x0 ;  /* 0x0000000000007b1d */ /* 0x000fe20000010000 */
[----:B------:R-:W-:Y:S01]  /*2960*/  IMAD.IADD R7, R5, 0x1, -R0 ;  /* 0x0000000105077824 */ /* 0x000fe200078e0a00 */
[----:B------:R-:W-:Y:S01]  /*2970*/  SGXT.U32 R5, R24, 0x1 ;  /* 0x000000011805781a */ /* 0x000fe20000000000 */
[----:B------:R-:W-:Y:S01]  /*2980*/  IMAD R0, R3, 0x300, R4 ;  /* 0x0000030003007824 */ /* 0x000fe200078e0204 */
[----:B------:R-:W-:Y:S01]  /*2990*/  ISETP.NE.AND P1, PT, R36, RZ, PT ;  /* 0x000000ff2400720c */ /* 0x000fe20003f25270 */
[----:B------:R-:W-:-:S03]  /*29a0*/  IMAD R2, R2, 0x14000, R7 ;  /* 0x0001400002027824 */ /* 0x000fc600078e0207 */
[----:B-1----:R-:W1:Y:S01]  /*29b0*/  LDC.64 R8, c[0x0][0x218] ;  /* 0x00008600ff087b82 */ /* 0x002e620000000a00 */
[----:B--2---:R-:W-:Y:S02]  /*29c0*/  SGXT.U32 R11, R28, 0x1 ;  /* 0x000000011c0b781a */ /* 0x004fe40000000000 */
[C---:B------:R-:W-:Y:S02]  /*29d0*/  LOP3.LUT R5, R4.reuse, R5, RZ, 0xfc, !PT ;  /* 0x0000000504057212 */ /* 0x040fe400078efcff */
[----:B------:R-:W-:Y:S02]  /*29e0*/  LOP3.LUT R11, R4, R11, RZ, 0xfc, !PT ;  /* 0x0000000b040b7212 */ /* 0x000fe400078efcff */
[C---:B------:R-:W-:Y:S02]  /*29f0*/  ISETP.LT.AND P4, PT, R5.reuse, 0x300, !P2 ;  /* 0x000003000500780c */ /* 0x040fe40005781270 */
[----:B------:R-:W-:Y:S01]  /*2a00*/  LOP3.LUT R5, R5, 0x2, RZ, 0xfc, !PT ;  /* 0x0000000205057812 */ /* 0x000fe200078efcff */
[C---:B------:R-:W-:Y:S01]  /*2a10*/  IMAD R3, R11.reuse, 0x40, R2 ;  /* 0x000000400b037824 */ /* 0x040fe200078e0202 */
[----:B------:R-:W-:-:S02]  /*2a20*/  LOP3.LUT R7, R11, 0x2, RZ, 0xfc, !PT ;  /* 0x000000020b077812 */ /* 0x000fc400078efcff */
[----:B------:R-:W-:Y:S02]  /*2a30*/  ISETP.LT.AND P2, PT, R5, 0x300, !P2 ;  /* 0x000003000500780c */ /* 0x000fe40005741270 */
[----:B------:R-:W-:Y:S01]  /*2a40*/  PRMT R23, R23, 0x5410, R6 ;  /* 0x0000541017177816 */ /* 0x000fe20000000006 */
[----:B------:R-:W-:Y:S01]  /*2a50*/  IMAD R5, R7, 0x40, R2 ;  /* 0x0000004007057824 */ /* 0x000fe200078e0202 */
[----:B------:R-:W-:Y:S01]  /*2a60*/  SEL R32, R32, 0x8, P3 ;  /* 0x0000000820207807 */ /* 0x000fe20001800000 */
[----:B------:R-:W2:Y:S01]  /*2a70*/  LDS.128 R12, [R13] ;  /* 0x000000000d0c7984 */ /* 0x000ea20000000c00 */
[----:B------:R-:W-:Y:S02]  /*2a80*/  ISETP.NE.AND P6, PT, R30, RZ, PT ;  /* 0x000000ff1e00720c */ /* 0x000fe40003fc5270 */
[----:B------:R-:W-:Y:S01]  /*2a90*/  IADD3 R6, P3, R0, UR4, RZ ;  /* 0x0000000400067c10 */ /* 0x000fe2000ff7e0ff */
[----:B------:R-:W3:Y:S01]  /*2aa0*/  LDS.128 R16, [R16+0x800] ;  /* 0x0008000010107984 */ /* 0x000ee20000000c00 */
[----:B------:R-:W-:Y:S01]  /*2ab0*/  SEL R50, R50, 0x8, P5 ;  /* 0x0000000832327807 */ /* 0x000fe20002800000 */
[----:B-1----:R-:W-:Y:S01]  /*2ac0*/  IMAD.WIDE R2, R3, 0x4, R8 ;  /* 0x0000000403027825 */ /* 0x002fe200078e0208 */
[----:B------:R-:W-:-:S02]  /*2ad0*/  SEL R31, R31, 0x8, P6 ;  /* 0x000000081f1f7807 */ /* 0x000fc40003000000 */
[----:B------:R-:W-:Y:S01]  /*2ae0*/  LEA.HI.X.SX32 R7, R0, UR5, 0x1, P3 ;  /* 0x0000000500077c11 */ /* 0x000fe200098f0eff */
[----:B------:R-:W-:Y:S01]  /*2af0*/  IMAD.WIDE R4, R5, 0x4, R8 ;  /* 0x0000000405047825 */ /* 0x000fe200078e0208 */
[----:B------:R-:W-:Y:S02]  /*2b00*/  IADD3 R8, P3, R49, UR4, RZ ;  /* 0x0000000431087c10 */ /* 0x000fe4000ff7e0ff */
[----:B------:R-:W-:Y:S02]  /*2b10*/  PRMT R50, R50, 0x3340, R33 ;  /* 0x0000334032327816 */ /* 0x000fe40000000021 */
[----:B------:R-:W-:Y:S02]  /*2b20*/  PRMT R31, R32, 0x3340, R31 ;  /* 0x00003340201f7816 */ /* 0x000fe4000000001f */
[----:B------:R-:W-:Y:S02]  /*2b30*/  LEA.HI.X.SX32 R9, R49, UR5, 0x1, P3 ;  /* 0x0000000531097c11 */ /* 0x000fe400098f0eff */
[----:B------:R-:W-:Y:S01]  /*2b40*/  PRMT R31, R50, 0x5410, R31 ;  /* 0x00005410321f7816 */ /* 0x000fe2000000001f */
[----:B--2---:R1:W-:Y:S04]  /*2b50*/  @P4 STG.E.128 desc[UR6][R2.64], R12 ;  /* 0x0000000c02004986 */ /* 0x0043e8000c101d06 */
[----:B---3--:R1:W-:Y:S04]  /*2b60*/  @P2 STG.E.128 desc[UR6][R4.64], R16 ;  /* 0x0000001004002986 */ /* 0x0083e8000c101d06 */
[----:B------:R1:W-:Y:S01]  /*2b70*/  @P1 STG.E desc[UR6][R6.64], R23 ;  /* 0x0000001706001986 */ /* 0x0003e2000c101906 */
[----:B------:R-:W-:Y:S05]  /*2b80*/  @!P0 EXIT ;  /* 0x000000000000894d */ /* 0x000fea0003800000 */
[----:B------:R-:W-:Y:S01]  /*2b90*/  STG.E desc[UR6][R8.64], R31 ;  /* 0x0000001f08007986 */ /* 0x000fe2000c101906 */
[----:B------:R-:W-:Y:S05]  /*2ba0*/  EXIT ;  /* 0x000000000000794d */ /* 0x000fea0003800000 */
.L_x_0:
[----:B------:R-:W-:-:S00]  /*2bb0*/  BRA `(.L_x_0) ;  /* 0xfffffffc00fc7947 */ /* 0x000fc0000383ffff */
[----:B------:R-:W-:-:S00]  /*2bc0*/  NOP ;  /* 0x0000000000007918 */ /* 0x000fc00000000000 */
        /* <DEDUP_REMOVED lines=11> */
.L_x_1:


//--------------------- .nv.shared.triton_poi_fused_max_pool2d_with_indices_42 --------------------------
	.section	.nv.shared.triton_poi_fused_max_pool2d_with_indices_42,"aw",@nobits
	.sectionflags	@""
	.align	16
	.zero		1024


//--------------------- .nv.constant0.triton_poi_fused_max_pool2d_with_indices_42 --------------------------
	.section	.nv.constant0.triton_poi_fused_max_pool2d_with_indices_42,"a",@progbits
	.sectionflags	@""
	.align	4
.nv.constant0.triton_poi_fused_max_pool2d_with_indices_42:
	.zero		560
